//
// Generated by NVIDIA NVVM Compiler
//
// Compiler Build ID: CL-36424714
// Cuda compilation tools, release 13.0, V13.0.88
// Based on NVVM 20.0.0
//

.version 9.0
.target sm_100
.address_size 64

	// .globl	_Z23four_strucf_cuda_kernelP6float2S0_iiiiii

.visible .entry _Z23four_strucf_cuda_kernelP6float2S0_iiiiii(
	.param .u64 .ptr .align 1 _Z23four_strucf_cuda_kernelP6float2S0_iiiiii_param_0,
	.param .u64 .ptr .align 1 _Z23four_strucf_cuda_kernelP6float2S0_iiiiii_param_1,
	.param .u32 _Z23four_strucf_cuda_kernelP6float2S0_iiiiii_param_2,
	.param .u32 _Z23four_strucf_cuda_kernelP6float2S0_iiiiii_param_3,
	.param .u32 _Z23four_strucf_cuda_kernelP6float2S0_iiiiii_param_4,
	.param .u32 _Z23four_strucf_cuda_kernelP6float2S0_iiiiii_param_5,
	.param .u32 _Z23four_strucf_cuda_kernelP6float2S0_iiiiii_param_6,
	.param .u32 _Z23four_strucf_cuda_kernelP6float2S0_iiiiii_param_7
)
{
	.reg .pred 	%p<2>;
	.reg .b32 	%r<16>;
	.reg .b32 	%f<7>;
	.reg .b64 	%rd<10>;

	ld.param.u64 	%rd1, [_Z23four_strucf_cuda_kernelP6float2S0_iiiiii_param_0];
	ld.param.u64 	%rd2, [_Z23four_strucf_cuda_kernelP6float2S0_iiiiii_param_1];
	ld.param.u32 	%r2, [_Z23four_strucf_cuda_kernelP6float2S0_iiiiii_param_2];
	ld.param.u32 	%r6, [_Z23four_strucf_cuda_kernelP6float2S0_iiiiii_param_4];
	ld.param.u32 	%r3, [_Z23four_strucf_cuda_kernelP6float2S0_iiiiii_param_5];
	ld.param.u32 	%r4, [_Z23four_strucf_cuda_kernelP6float2S0_iiiiii_param_6];
	ld.param.u32 	%r5, [_Z23four_strucf_cuda_kernelP6float2S0_iiiiii_param_7];
	mov.u32 	%r7, %ntid.x;
	mov.u32 	%r8, %ctaid.x;
	mov.u32 	%r9, %tid.x;
	mad.lo.s32 	%r1, %r7, %r8, %r9;
	setp.ge.u32 	%p1, %r1, %r6;
	@%p1 bra 	$L__BB0_2;
	cvta.to.global.u64 	%rd3, %rd2;
	cvta.to.global.u64 	%rd4, %rd1;
	div.u32 	%r10, %r1, %r2;
	mul.lo.s32 	%r11, %r10, %r2;
	sub.s32 	%r12, %r1, %r11;
	mad.lo.s32 	%r13, %r10, %r4, %r3;
	mad.lo.s32 	%r14, %r12, %r5, %r13;
	mul.wide.u32 	%rd5, %r1, 8;
	add.s64 	%rd6, %rd3, %rd5;
	ld.global.v2.f32 	{%f1, %f2}, [%rd6];
	shr.u32 	%r15, %r14, 3;
	cvt.u64.u32 	%rd7, %r15;
	and.b64  	%rd8, %rd7, 524280;
	add.s64 	%rd9, %rd4, %rd8;
	ld.global.v2.f32 	{%f3, %f4}, [%rd9];
	add.f32 	%f5, %f1, %f3;
	add.f32 	%f6, %f2, %f4;
	st.global.v2.f32 	[%rd6], {%f5, %f6};
$L__BB0_2:
	bar.sync 	0;
	ret;

}
	// .globl	_Z17init_array_kernelP6float2i
.visible .entry _Z17init_array_kernelP6float2i(
	.param .u64 .ptr .align 1 _Z17init_array_kernelP6float2i_param_0,
	.param .u32 _Z17init_array_kernelP6float2i_param_1
)
{
	.reg .pred 	%p<2>;
	.reg .b32 	%r<6>;
	.reg .b32 	%f<2>;
	.reg .b64 	%rd<5>;

	ld.param.u64 	%rd1, [_Z17init_array_kernelP6float2i_param_0];
	ld.param.u32 	%r2, [_Z17init_array_kernelP6float2i_param_1];
	mov.u32 	%r3, %ntid.x;
	mov.u32 	%r4, %ctaid.x;
	mov.u32 	%r5, %tid.x;
	mad.lo.s32 	%r1, %r3, %r4, %r5;
	setp.ge.u32 	%p1, %r1, %r2;
	@%p1 bra 	$L__BB1_2;
	cvta.to.global.u64 	%rd2, %rd1;
	mul.wide.u32 	%rd3, %r1, 8;
	add.s64 	%rd4, %rd2, %rd3;
	mov.f32 	%f1, 0f00000000;
	st.global.v2.f32 	[%rd4], {%f1, %f1};
$L__BB1_2:
	bar.sync 	0;
	ret;

}


// ===== COMPILED SASS (sm_100) =====

	.target	sm_100

	.elftype	@"ET_EXEC"


//--------------------- .note.nv.tkinfo           --------------------------
	.section	.note.nv.tkinfo,"",@"SHT_NOTE"
	.sectionflags	@"SHF_NOTE_NV_TKINFO"
	.tkinfo
        /*0018*/ 	.word	0x00000002
        /*0030*/ 	.string	""
        /*0030*/ 	.string	"ptxas"
        /*0030*/ 	.string	"Cuda compilation tools, release 13.0, V13.0.88"
        /*0030*/ 	.string	"Build cuda_13.0.r13.0/compiler.36424714_0"
        /*0030*/ 	.string	"-arch sm_100 -m 64 "



//--------------------- .note.nv.cuinfo           --------------------------
	.section	.note.nv.cuinfo,"",@"SHT_NOTE"
	.sectionflags	@"SHF_NOTE_NV_CUINFO"
        /*0018*/ 	.short	0x0002
        /*001a*/ 	.short	0x0064
        /*001c*/ 	.short	0x0082
	.zero		2


//--------------------- .nv.info                  --------------------------
	.section	.nv.info,"",@"SHT_CUDA_INFO"
	.align	4


	//----- nvinfo : EIATTR_REGCOUNT
	.align		4
        /*0000*/ 	.byte	0x04, 0x2f
        /*0002*/ 	.short	(.L_1 - .L_0)
	.align		4
.L_0:
        /*0004*/ 	.word	index@(_Z23four_strucf_cuda_kernelP6float2S0_iiiiii)
        /*0008*/ 	.word	0x0000000a


	//----- nvinfo : EIATTR_FRAME_SIZE
	.align		4
.L_1:
        /*000c*/ 	.byte	0x04, 0x11
        /*000e*/ 	.short	(.L_3 - .L_2)
	.align		4
.L_2:
        /*0010*/ 	.word	index@(_Z23four_strucf_cuda_kernelP6float2S0_iiiiii)
        /*0014*/ 	.word	0x00000000


	//----- nvinfo : EIATTR_REGCOUNT
	.align		4
.L_3:
        /*0018*/ 	.byte	0x04, 0x2f
        /*001a*/ 	.short	(.L_5 - .L_4)
	.align		4
.L_4:
        /*001c*/ 	.word	index@(_Z17init_array_kernelP6float2i)
        /*0020*/ 	.word	0x00000008


	//----- nvinfo : EIATTR_FRAME_SIZE
	.align		4
.L_5:
        /*0024*/ 	.byte	0x04, 0x11
        /*0026*/ 	.short	(.L_7 - .L_6)
	.align		4
.L_6:
        /*0028*/ 	.word	index@(_Z17init_array_kernelP6float2i)
        /*002c*/ 	.word	0x00000000


	//----- nvinfo : EIATTR_MIN_STACK_SIZE
	.align		4
.L_7:
        /*0030*/ 	.byte	0x04, 0x12
        /*0032*/ 	.short	(.L_9 - .L_8)
	.align		4
.L_8:
        /*0034*/ 	.word	index@(_Z17init_array_kernelP6float2i)
        /*0038*/ 	.word	0x00000000


	//----- nvinfo : EIATTR_MIN_STACK_SIZE
	.align		4
.L_9:
        /*003c*/ 	.byte	0x04, 0x12
        /*003e*/ 	.short	(.L_11 - .L_10)
	.align		4
.L_10:
        /*0040*/ 	.word	index@(_Z23four_strucf_cuda_kernelP6float2S0_iiiiii)
        /*0044*/ 	.word	0x00000000
.L_11:


//--------------------- .nv.compat                --------------------------
	.section	.nv.compat,"",@"SHT_CUDA_COMPAT_INFO"
	.align	4
        /*0000*/ 	.byte	0x02, 0x09, 0x00, 0x00, 0x02, 0x02, 0x01, 0x00, 0x02, 0x05, 0x05, 0x00, 0x03, 0x07, 0x01, 0x01
        /*0010*/ 	.byte	0x02, 0x03, 0x00, 0x00, 0x02, 0x06, 0x01, 0x00, 0x04, 0x0b, 0x08, 0x00, 0x09, 0x00, 0x00, 0x00
        /*0020*/ 	.byte	0x00, 0x00, 0x00, 0x00


//--------------------- .nv.info._Z17init_array_kernelP6float2i --------------------------
	.section	.nv.info._Z17init_array_kernelP6float2i,"",@"SHT_CUDA_INFO"
	.sectionflags	@""
	.align	4


	//----- nvinfo : EIATTR_CUDA_API_VERSION
	.align		4
        /*0000*/ 	.byte	0x04, 0x37
        /*0002*/ 	.short	(.L_13 - .L_12)
.L_12:
        /*0004*/ 	.word	0x00000082


	//----- nvinfo : EIATTR_KPARAM_INFO
	.align		4
.L_13:
        /*0008*/ 	.byte	0x04, 0x17
        /*000a*/ 	.short	(.L_15 - .L_14)
.L_14:
        /*000c*/ 	.word	0x00000000
        /*0010*/ 	.short	0x0001
        /*0012*/ 	.short	0x0008
        /*0014*/ 	.byte	0x00, 0xf0, 0x11, 0x00


	//----- nvinfo : EIATTR_KPARAM_INFO
	.align		4
.L_15:
        /*0018*/ 	.byte	0x04, 0x17
        /*001a*/ 	.short	(.L_17 - .L_16)
.L_16:
        /*001c*/ 	.word	0x00000000
        /*0020*/ 	.short	0x0000
        /*0022*/ 	.short	0x0000
        /*0024*/ 	.byte	0x00, 0xf5, 0x21, 0x00


	//----- nvinfo : EIATTR_SPARSE_MMA_MASK
	.align		4
.L_17:
        /*0028*/ 	.byte	0x03, 0x50
        /*002a*/ 	.short	0x0000


	//----- nvinfo : EIATTR_MAXREG_COUNT
	.align		4
        /*002c*/ 	.byte	0x03, 0x1b
        /*002e*/ 	.short	0x00ff


	//----- nvinfo : EIATTR_NUM_BARRIERS
	.align		4
        /*0030*/ 	.byte	0x02, 0x4c
        /*0032*/ 	.byte	0x01
	.zero		1


	//----- nvinfo : EIATTR_MERCURY_ISA_VERSION
	.align		4
        /*0034*/ 	.byte	0x03, 0x5f
        /*0036*/ 	.short	0x0101


	//----- nvinfo : EIATTR_VRC_CTA_INIT_COUNT
	.align		4
        /*0038*/ 	.byte	0x02, 0x4a
	.zero		1
	.zero		1


	//----- nvinfo : EIATTR_EXIT_INSTR_OFFSETS
	.align		4
        /*003c*/ 	.byte	0x04, 0x1c
        /*003e*/ 	.short	(.L_19 - .L_18)


	//   ....[0]....
.L_18:
        /*0040*/ 	.word	0x000000c0


	//----- nvinfo : EIATTR_CBANK_PARAM_SIZE
	.align		4
.L_19:
        /*0044*/ 	.byte	0x03, 0x19
        /*0046*/ 	.short	0x000c


	//----- nvinfo : EIATTR_PARAM_CBANK
	.align		4
        /*0048*/ 	.byte	0x04, 0x0a
        /*004a*/ 	.short	(.L_21 - .L_20)
	.align		4
.L_20:
        /*004c*/ 	.word	index@(.nv.constant0._Z17init_array_kernelP6float2i)
        /*0050*/ 	.short	0x0380
        /*0052*/ 	.short	0x000c


	//----- nvinfo : EIATTR_SW_WAR
	.align		4
.L_21:
        /*0054*/ 	.byte	0x04, 0x36
        /*0056*/ 	.short	(.L_23 - .L_22)
.L_22:
        /*0058*/ 	.word	0x00000008
.L_23:


//--------------------- .nv.info._Z23four_strucf_cuda_kernelP6float2S0_iiiiii --------------------------
	.section	.nv.info._Z23four_strucf_cuda_kernelP6float2S0_iiiiii,"",@"SHT_CUDA_INFO"
	.sectionflags	@""
	.align	4


	//----- nvinfo : EIATTR_CUDA_API_VERSION
	.align		4
        /*0000*/ 	.byte	0x04, 0x37
        /*0002*/ 	.short	(.L_25 - .L_24)
.L_24:
        /*0004*/ 	.word	0x00000082


	//----- nvinfo : EIATTR_KPARAM_INFO
	.align		4
.L_25:
        /*0008*/ 	.byte	0x04, 0x17
        /*000a*/ 	.short	(.L_27 - .L_26)
.L_26:
        /*000c*/ 	.word	0x00000000
        /*0010*/ 	.short	0x0007
        /*0012*/ 	.short	0x0024
        /*0014*/ 	.byte	0x00, 0xf0, 0x11, 0x00


	//----- nvinfo : EIATTR_KPARAM_INFO
	.align		4
.L_27:
        /*0018*/ 	.byte	0x04, 0x17
        /*001a*/ 	.short	(.L_29 - .L_28)
.L_28:
        /*001c*/ 	.word	0x00000000
        /*0020*/ 	.short	0x0006
        /*0022*/ 	.short	0x0020
        /*0024*/ 	.byte	0x00, 0xf0, 0x11, 0x00


	//----- nvinfo : EIATTR_KPARAM_INFO
	.align		4
.L_29:
        /*0028*/ 	.byte	0x04, 0x17
        /*002a*/ 	.short	(.L_31 - .L_30)
.L_30:
        /*002c*/ 	.word	0x00000000
        /*0030*/ 	.short	0x0005
        /*0032*/ 	.short	0x001c
        /*0034*/ 	.byte	0x00, 0xf0, 0x11, 0x00


	//----- nvinfo : EIATTR_KPARAM_INFO
	.align		4
.L_31:
        /*0038*/ 	.byte	0x04, 0x17
        /*003a*/ 	.short	(.L_33 - .L_32)
.L_32:
        /*003c*/ 	.word	0x00000000
        /*0040*/ 	.short	0x0004
        /*0042*/ 	.short	0x0018
        /*0044*/ 	.byte	0x00, 0xf0, 0x11, 0x00


	//----- nvinfo : EIATTR_KPARAM_INFO
	.align		4
.L_33:
        /*0048*/ 	.byte	0x04, 0x17
        /*004a*/ 	.short	(.L_35 - .L_34)
.L_34:
        /*004c*/ 	.word	0x00000000
        /*0050*/ 	.short	0x0003
        /*0052*/ 	.short	0x0014
        /*0054*/ 	.byte	0x00, 0xf0, 0x11, 0x00


	//----- nvinfo : EIATTR_KPARAM_INFO
	.align		4
.L_35:
        /*0058*/ 	.byte	0x04, 0x17
        /*005a*/ 	.short	(.L_37 - .L_36)
.L_36:
        /*005c*/ 	.word	0x00000000
        /*0060*/ 	.short	0x0002
        /*0062*/ 	.short	0x0010
        /*0064*/ 	.byte	0x00, 0xf0, 0x11, 0x00


	//----- nvinfo : EIATTR_KPARAM_INFO
	.align		4
.L_37:
        /*0068*/ 	.byte	0x04, 0x17
        /*006a*/ 	.short	(.L_39 - .L_38)
.L_38:
        /*006c*/ 	.word	0x00000000
        /*0070*/ 	.short	0x0001
        /*0072*/ 	.short	0x0008
        /*0074*/ 	.byte	0x00, 0xf5, 0x21, 0x00


	//----- nvinfo : EIATTR_KPARAM_INFO
	.align		4
.L_39:
        /*0078*/ 	.byte	0x04, 0x17
        /*007a*/ 	.short	(.L_41 - .L_40)
.L_40:
        /*007c*/ 	.word	0x00000000
        /*0080*/ 	.short	0x0000
        /*0082*/ 	.short	0x0000
        /*0084*/ 	.byte	0x00, 0xf5, 0x21, 0x00


	//----- nvinfo : EIATTR_SPARSE_MMA_MASK
	.align		4
.L_41:
        /*0088*/ 	.byte	0x03, 0x50
        /*008a*/ 	.short	0x0000


	//----- nvinfo : EIATTR_MAXREG_COUNT
	.align		4
        /*008c*/ 	.byte	0x03, 0x1b
        /*008e*/ 	.short	0x00ff


	//----- nvinfo : EIATTR_NUM_BARRIERS
	.align		4
        /*0090*/ 	.byte	0x02, 0x4c
        /*0092*/ 	.byte	0x01
	.zero		1


	//----- nvinfo : EIATTR_MERCURY_ISA_VERSION
	.align		4
        /*0094*/ 	.byte	0x03, 0x5f
        /*0096*/ 	.short	0x0101


	//----- nvinfo : EIATTR_VRC_CTA_INIT_COUNT
	.align		4
        /*0098*/ 	.byte	0x02, 0x4a
	.zero		1
	.zero		1


	//----- nvinfo : EIATTR_EXIT_INSTR_OFFSETS
	.align		4
        /*009c*/ 	.byte	0x04, 0x1c
        /*009e*/ 	.short	(.L_43 - .L_42)


	//   ....[0]....
.L_42:
        /*00a0*/ 	.word	0x00000310


	//----- nvinfo : EIATTR_CRS_STACK_SIZE
	.align		4
.L_43:
        /*00a4*/ 	.byte	0x04, 0x1e
        /*00a6*/ 	.short	(.L_45 - .L_44)
.L_44:
        /*00a8*/ 	.word	0x00000000


	//----- nvinfo : EIATTR_CBANK_PARAM_SIZE
	.align		4
.L_45:
        /*00ac*/ 	.byte	0x03, 0x19
        /*00ae*/ 	.short	0x0028


	//----- nvinfo : EIATTR_PARAM_CBANK
	.align		4
        /*00b0*/ 	.byte	0x04, 0x0a
        /*00b2*/ 	.short	(.L_47 - .L_46)
	.align		4
.L_46:
        /*00b4*/ 	.word	index@(.nv.constant0._Z23four_strucf_cuda_kernelP6float2S0_iiiiii)
        /*00b8*/ 	.short	0x0380
        /*00ba*/ 	.short	0x0028


	//----- nvinfo : EIATTR_SW_WAR
	.align		4
.L_47:
        /*00bc*/ 	.byte	0x04, 0x36
        /*00be*/ 	.short	(.L_49 - .L_48)
.L_48:
        /*00c0*/ 	.word	0x00000008
.L_49:


//--------------------- .nv.callgraph             --------------------------
	.section	.nv.callgraph,"",@"SHT_CUDA_CALLGRAPH"
	.align	4
	.sectionentsize	8
	.align		4
        /*0000*/ 	.word	0x00000000
	.align		4
        /*0004*/ 	.word	0xffffffff
	.align		4
        /*0008*/ 	.word	0x00000000
	.align		4
        /*000c*/ 	.word	0xfffffffe
	.align		4
        /*0010*/ 	.word	0x00000000
	.align		4
        /*0014*/ 	.word	0xfffffffd
	.align		4
        /*0018*/ 	.word	0x00000000
	.align		4
        /*001c*/ 	.word	0xfffffffc


//--------------------- .text._Z17init_array_kernelP6float2i --------------------------
	.section	.text._Z17init_array_kernelP6float2i,"ax",@progbits
	.align	128
        .global         _Z17init_array_kernelP6float2i
        .type           _Z17init_array_kernelP6float2i,@function
        .size           _Z17init_array_kernelP6float2i,(.L_x_4 - _Z17init_array_kernelP6float2i)
        .other          _Z17init_array_kernelP6float2i,@"STO_CUDA_ENTRY STV_DEFAULT"
_Z17init_array_kernelP6float2i:
.text._Z17init_array_kernelP6float2i:
[----:B------:R-:W-:Y:S01]  /*0000*/  LDC R1, c[0x0][0x37c] ;  /* 0x0000df00ff017b82 */ /* 0x000fe20000000800 */
[----:B------:R-:W0:Y:S01]  /*0010*/  S2R R5, SR_CTAID.X ;  /* 0x0000000000057919 */ /* 0x000e220000002500 */
[----:B------:R-:W0:Y:S01]  /*0020*/  LDCU UR4, c[0x0][0x360] ;  /* 0x00006c00ff0477ac */ /* 0x000e220008000800 */
[----:B------:R-:W0:Y:S01]  /*0030*/  S2R R0, SR_TID.X ;  /* 0x0000000000007919 */ /* 0x000e220000002100 */
[----:B------:R-:W1:Y:S01]  /*0040*/  LDCU UR5, c[0x0][0x388] ;  /* 0x00007100ff0577ac */ /* 0x000e620008000800 */
[----:B0-----:R-:W-:-:S05]  /*0050*/  IMAD R5, R5, UR4, R0 ;  /* 0x0000000405057c24 */ /* 0x001fca000f8e0200 */
[----:B-1----:R-:W-:Y:S01]  /*0060*/  ISETP.GE.U32.AND P0, PT, R5, UR5, PT ;  /* 0x0000000505007c0c */ /* 0x002fe2000bf06070 */
[----:B------:R-:W0:-:S12]  /*0070*/  LDCU.64 UR4, c[0x0][0x358] ;  /* 0x00006b00ff0477ac */ /* 0x000e180008000a00 */
[----:B------:R-:W1:Y:S02]  /*0080*/  @!P0 LDC.64 R2, c[0x0][0x380] ;  /* 0x0000e000ff028b82 */ /* 0x000e640000000a00 */
[----:B-1----:R-:W-:-:S05]  /*0090*/  @!P0 IMAD.WIDE.U32 R2, R5, 0x8, R2 ;  /* 0x0000000805028825 */ /* 0x002fca00078e0002 */
[----:B0-----:R-:W-:Y:S01]  /*00a0*/  @!P0 STG.E.64 desc[UR4][R2.64], RZ ;  /* 0x000000ff02008986 */ /* 0x001fe2000c101b04 */
[----:B------:R-:W-:Y:S06]  /*00b0*/  BAR.SYNC.DEFER_BLOCKING 0x0 ;  /* 0x0000000000007b1d */ /* 0x000fec0000010000 */
[----:B------:R-:W-:Y:S05]  /*00c0*/  EXIT ;  /* 0x000000000000794d */ /* 0x000fea0003800000 */
.L_x_0:
[----:B------:R-:W-:-:S00]  /*00d0*/  BRA `(.L_x_0) ;  /* 0xfffffffc00fc7947 */ /* 0x000fc0000383ffff */
[----:B------:R-:W-:-:S00]  /*00e0*/  NOP ;  /* 0x0000000000007918 */ /* 0x000fc00000000000 */
        /* <DEDUP_REMOVED lines=9> */
.L_x_4:


//--------------------- .text._Z23four_strucf_cuda_kernelP6float2S0_iiiiii --------------------------
	.section	.text._Z23four_strucf_cuda_kernelP6float2S0_iiiiii,"ax",@progbits
	.align	128
        .global         _Z23four_strucf_cuda_kernelP6float2S0_iiiiii
        .type           _Z23four_strucf_cuda_kernelP6float2S0_iiiiii,@function
        .size           _Z23four_strucf_cuda_kernelP6float2S0_iiiiii,(.L_x_5 - _Z23four_strucf_cuda_kernelP6float2S0_iiiiii)
        .other          _Z23four_strucf_cuda_kernelP6float2S0_iiiiii,@"STO_CUDA_ENTRY STV_DEFAULT"
_Z23four_strucf_cuda_kernelP6float2S0_iiiiii:
.text._Z23four_strucf_cuda_kernelP6float2S0_iiiiii:
[----:B------:R-:W-:Y:S01]  /*0000*/  LDC R1, c[0x0][0x37c] ;  /* 0x0000df00ff017b82 */ /* 0x000fe20000000800 */
[----:B------:R-:W0:Y:S01]  /*0010*/  S2R R5, SR_CTAID.X ;  /* 0x0000000000057919 */ /* 0x000e220000002500 */
[----:B------:R-:W0:Y:S01]  /*0020*/  LDCU UR4, c[0x0][0x360] ;  /* 0x00006c00ff0477ac */ /* 0x000e220008000800 */
[----:B------:R-:W-:Y:S01]  /*0030*/  BSSY.RECONVERGENT B0, `(.L_x_1) ;  /* 0x000002c000007945 */ /* 0x000fe20003800200 */
[----:B------:R-:W0:Y:S01]  /*0040*/  S2R R0, SR_TID.X ;  /* 0x0000000000007919 */ /* 0x000e220000002100 */
[----:B------:R-:W1:Y:S01]  /*0050*/  LDCU UR5, c[0x0][0x398] ;  /* 0x00007300ff0577ac */ /* 0x000e620008000800 */
[----:B0-----:R-:W-:-:S05]  /*0060*/  IMAD R5, R5, UR4, R0 ;  /* 0x0000000405057c24 */ /* 0x001fca000f8e0200 */
[----:B-1----:R-:W-:-:S13]  /*0070*/  ISETP.GE.U32.AND P0, PT, R5, UR5, PT ;  /* 0x0000000505007c0c */ /* 0x002fda000bf06070 */
[----:B------:R-:W-:Y:S05]  /*0080*/  @P0 BRA `(.L_x_2) ;  /* 0x0000000000980947 */ /* 0x000fea0003800000 */
[----:B------:R-:W0:Y:S01]  /*0090*/  LDCU UR4, c[0x0][0x390] ;  /* 0x00007200ff0477ac */ /* 0x000e220008000800 */
[----:B------:R-:W1:Y:S01]  /*00a0*/  LDCU.64 UR6, c[0x0][0x3a0] ;  /* 0x00007400ff0677ac */ /* 0x000e620008000a00 */
[----:B------:R-:W2:Y:S01]  /*00b0*/  LDCU.64 UR8, c[0x0][0x380] ;  /* 0x00007000ff0877ac */ /* 0x000ea20008000a00 */
[----:B0-----:R-:W0:Y:S01]  /*00c0*/  I2F.U32.RP R0, UR4 ;  /* 0x0000000400007d06 */ /* 0x001e220008209000 */
[----:B------:R-:W-:-:S07]  /*00d0*/  ISETP.NE.U32.AND P2, PT, RZ, UR4, PT ;  /* 0x00000004ff007c0c */ /* 0x000fce000bf45070 */
[----:B0-----:R-:W0:Y:S02]  /*00e0*/  MUFU.RCP R0, R0 ;  /* 0x0000000000007308 */ /* 0x001e240000001000 */
[----:B0-----:R-:W-:-:S06]  /*00f0*/  IADD3 R2, PT, PT, R0, 0xffffffe, RZ ;  /* 0x0ffffffe00027810 */ /* 0x001fcc0007ffe0ff */
[----:B------:R0:W3:Y:S02]  /*0100*/  F2I.FTZ.U32.TRUNC.NTZ R3, R2 ;  /* 0x0000000200037305 */ /* 0x0000e4000021f000 */
[----:B0-----:R-:W-:Y:S01]  /*0110*/  IMAD.MOV.U32 R2, RZ, RZ, RZ ;  /* 0x000000ffff027224 */ /* 0x001fe200078e00ff */
[----:B---3--:R-:W-:-:S05]  /*0120*/  IADD3 R7, PT, PT, RZ, -R3, RZ ;  /* 0x80000003ff077210 */ /* 0x008fca0007ffe0ff */
[----:B------:R-:W-:-:S04]  /*0130*/  IMAD R7, R7, UR4, RZ ;  /* 0x0000000407077c24 */ /* 0x000fc8000f8e02ff */
[----:B------:R-:W-:Y:S02]  /*0140*/  IMAD.HI.U32 R4, R3, R7, R2 ;  /* 0x0000000703047227 */ /* 0x000fe400078e0002 */
[----:B------:R-:W1:Y:S04]  /*0150*/  LDC R7, c[0x0][0x39c] ;  /* 0x0000e700ff077b82 */ /* 0x000e680000000800 */
[----:B------:R-:W-:-:S05]  /*0160*/  IMAD.HI.U32 R4, R4, R5, RZ ;  /* 0x0000000504047227 */ /* 0x000fca00078e00ff */
[----:B------:R-:W-:-:S05]  /*0170*/  IADD3 R6, PT, PT, -R4, RZ, RZ ;  /* 0x000000ff04067210 */ /* 0x000fca0007ffe1ff */
[----:B------:R-:W-:-:S05]  /*0180*/  IMAD R3, R6, UR4, R5 ;  /* 0x0000000406037c24 */ /* 0x000fca000f8e0205 */
[----:B------:R-:W-:-:S13]  /*0190*/  ISETP.GE.U32.AND P0, PT, R3, UR4, PT ;  /* 0x0000000403007c0c */ /* 0x000fda000bf06070 */
[----:B------:R-:W-:Y:S01]  /*01a0*/  @P0 VIADD R3, R3, -UR4 ;  /* 0x8000000403030c36 */ /* 0x000fe20008000000 */
[----:B------:R-:W-:-:S04]  /*01b0*/  @P0 IADD3 R4, PT, PT, R4, 0x1, RZ ;  /* 0x0000000104040810 */ /* 0x000fc80007ffe0ff */
[----:B------:R-:W-:Y:S02]  /*01c0*/  ISETP.GE.U32.AND P1, PT, R3, UR4, PT ;  /* 0x0000000403007c0c */ /* 0x000fe4000bf26070 */
[----:B------:R-:W0:Y:S11]  /*01d0*/  LDC.64 R2, c[0x0][0x388] ;  /* 0x0000e200ff027b82 */ /* 0x000e360000000a00 */
[----:B------:R-:W-:Y:S01]  /*01e0*/  @P1 VIADD R4, R4, 0x1 ;  /* 0x0000000104041836 */ /* 0x000fe20000000000 */
[----:B------:R-:W-:-:S04]  /*01f0*/  @!P2 LOP3.LUT R4, RZ, UR4, RZ, 0x33, !PT ;  /* 0x00000004ff04ac12 */ /* 0x000fc8000f8e33ff */
[C---:B------:R-:W-:Y:S01]  /*0200*/  IADD3 R0, PT, PT, -R4.reuse, RZ, RZ ;  /* 0x000000ff04007210 */ /* 0x040fe20007ffe1ff */
[----:B-1----:R-:W-:-:S04]  /*0210*/  IMAD R7, R4, UR6, R7 ;  /* 0x0000000604077c24 */ /* 0x002fc8000f8e0207 */
[----:B------:R-:W-:Y:S01]  /*0220*/  IMAD R0, R0, UR4, R5 ;  /* 0x0000000400007c24 */ /* 0x000fe2000f8e0205 */
[----:B------:R-:W1:Y:S01]  /*0230*/  LDCU.64 UR4, c[0x0][0x358] ;  /* 0x00006b00ff0477ac */ /* 0x000e620008000a00 */
[----:B0-----:R-:W-:-:S04]  /*0240*/  IMAD.WIDE.U32 R2, R5, 0x8, R2 ;  /* 0x0000000805027825 */ /* 0x001fc800078e0002 */
[----:B------:R-:W-:-:S05]  /*0250*/  IMAD R0, R0, UR7, R7 ;  /* 0x0000000700007c24 */ /* 0x000fca000f8e0207 */
[----:B------:R-:W-:-:S04]  /*0260*/  SHF.R.U32.HI R0, RZ, 0x3, R0 ;  /* 0x00000003ff007819 */ /* 0x000fc80000011600 */
[----:B------:R-:W-:Y:S01]  /*0270*/  LOP3.LUT R0, R0, 0x7fff8, RZ, 0xc0, !PT ;  /* 0x0007fff800007812 */ /* 0x000fe200078ec0ff */
[----:B-1----:R-:W3:Y:S03]  /*0280*/  LDG.E.64 R6, desc[UR4][R2.64] ;  /* 0x0000000402067981 */ /* 0x002ee6000c1e1b00 */
[----:B--2---:R-:W-:-:S04]  /*0290*/  IADD3 R4, P0, PT, R0, UR8, RZ ;  /* 0x0000000800047c10 */ /* 0x004fc8000ff1e0ff */
[----:B------:R-:W-:-:S06]  /*02a0*/  IADD3.X R5, PT, PT, RZ, UR9, RZ, P0, !PT ;  /* 0x00000009ff057c10 */ /* 0x000fcc00087fe4ff */
[----:B------:R-:W3:Y:S02]  /*02b0*/  LDG.E.64 R4, desc[UR4][R4.64] ;  /* 0x0000000404047981 */ /* 0x000ee4000c1e1b00 */
[----:B---3--:R-:W-:Y:S01]  /*02c0*/  FADD R6, R6, R4 ;  /* 0x0000000406067221 */ /* 0x008fe20000000000 */
[----:B------:R-:W-:-:S05]  /*02d0*/  FADD R7, R7, R5 ;  /* 0x0000000507077221 */ /* 0x000fca0000000000 */
[----:B------:R0:W-:Y:S02]  /*02e0*/  STG.E.64 desc[UR4][R2.64], R6 ;  /* 0x0000000602007986 */ /* 0x0001e4000c101b04 */
.L_x_2:
[----:B------:R-:W-:Y:S05]  /*02f0*/  BSYNC.RECONVERGENT B0 ;  /* 0x0000000000007941 */ /* 0x000fea0003800200 */
.L_x_1:
[----:B------:R-:W-:Y:S06]  /*0300*/  BAR.SYNC.DEFER_BLOCKING 0x0 ;  /* 0x0000000000007b1d */ /* 0x000fec0000010000 */
[----:B------:R-:W-:Y:S05]  /*0310*/  EXIT ;  /* 0x000000000000794d */ /* 0x000fea0003800000 */
.L_x_3:
        /* <DEDUP_REMOVED lines=14> */
.L_x_5:


//--------------------- .nv.shared.reserved.0     --------------------------
	.section	.nv.shared.reserved.0,"aw",@nobits
	.weak		__nv_reservedSMEM_offset_0_alias
	.size		__nv_reservedSMEM_offset_0_alias, 0, 64
	.other		__nv_reservedSMEM_offset_0_alias,@"STO_CUDA_RESERVED_SHARED STV_DEFAULT"
__nv_reservedSMEM_offset_0_alias:
	.zero		0
	.zero		64


//--------------------- .nv.constant0._Z17init_array_kernelP6float2i --------------------------
	.section	.nv.constant0._Z17init_array_kernelP6float2i,"a",@progbits
	.sectionflags	@""
	.align	4
.nv.constant0._Z17init_array_kernelP6float2i:
	.zero		908


//--------------------- .nv.constant0._Z23four_strucf_cuda_kernelP6float2S0_iiiiii --------------------------
	.section	.nv.constant0._Z23four_strucf_cuda_kernelP6float2S0_iiiiii,"a",@progbits
	.sectionflags	@""
	.align	4
.nv.constant0._Z23four_strucf_cuda_kernelP6float2S0_iiiiii:
	.zero		936


//--------------------- SYMBOLS --------------------------

	.type		.nv.reservedSmem.offset0,@object
	.size		.nv.reservedSmem.offset0,0x4
